	.headerflags	@"EF_CUDA_TEXMODE_UNIFIED EF_CUDA_64BIT_ADDRESS EF_CUDA_ACCELERATORS EF_CUDA_SM90 EF_CUDA_VIRTUAL_SM(EF_CUDA_SM90)"
	.elftype	@"ET_EXEC"


//--------------------- .nv.info                  --------------------------
	.section	.nv.info,"",@"SHT_CUDA_INFO"
	.align	4


	//----- nvinfo : EIATTR_REGCOUNT
	.align		4
        /*0000*/ 	.byte	0x04, 0x2f
        /*0002*/ 	.short	(.L_2 - .L_1)
	.align		4
.L_1:
        /*0004*/ 	.word	index@(triton_poi_fused_convolution_gelu_7)
        /*0008*/ 	.word	0x0000000e


	//----- nvinfo : EIATTR_MIN_STACK_SIZE
	.align		4
.L_2:
        /*000c*/ 	.byte	0x04, 0x12
        /*000e*/ 	.short	(.L_4 - .L_3)
	.align		4
.L_3:
        /*0010*/ 	.word	index@(triton_poi_fused_convolution_gelu_7)
        /*0014*/ 	.word	0x00000000


	//----- nvinfo : EIATTR_FRAME_SIZE
	.align		4
.L_4:
        /*0018*/ 	.byte	0x04, 0x11
        /*001a*/ 	.short	(.L_6 - .L_5)
	.align		4
.L_5:
        /*001c*/ 	.word	index@(triton_poi_fused_convolution_gelu_7)
        /*0020*/ 	.word	0x00000000


	//----- nvinfo : EIATTR_MIN_STACK_SIZE
	.align		4
.L_6:
        /*0024*/ 	.byte	0x04, 0x12
        /*0026*/ 	.short	(.L_8 - .L_7)
	.align		4
.L_7:
        /*0028*/ 	.word	index@(triton_poi_fused_convolution_gelu_7)
        /*002c*/ 	.word	0x00000000
.L_8:


//--------------------- .nv.info.triton_poi_fused_convolution_gelu_7 --------------------------
	.section	.nv.info.triton_poi_fused_convolution_gelu_7,"",@"SHT_CUDA_INFO"
	.sectionflags	@""
	.align	4


	//----- nvinfo : EIATTR_CUDA_API_VERSION
	.align		4
        /*0000*/ 	.byte	0x04, 0x37
        /*0002*/ 	.short	(.L_10 - .L_9)
.L_9:
        /*0004*/ 	.word	0x0000007c


	//----- nvinfo : EIATTR_KPARAM_INFO
	.align		4
.L_10:
        /*0008*/ 	.byte	0x04, 0x17
        /*000a*/ 	.short	(.L_12 - .L_11)
.L_11:
        /*000c*/ 	.word	0x00000000
        /*0010*/ 	.short	0x0003
        /*0012*/ 	.short	0x0018
        /*0014*/ 	.byte	0x00, 0xf0, 0x11, 0x00


	//----- nvinfo : EIATTR_KPARAM_INFO
	.align		4
.L_12:
        /*0018*/ 	.byte	0x04, 0x17
        /*001a*/ 	.short	(.L_14 - .L_13)
.L_13:
        /*001c*/ 	.word	0x00000000
        /*0020*/ 	.short	0x0002
        /*0022*/ 	.short	0x0010
        /*0024*/ 	.byte	0x00, 0xf4, 0x21, 0x00


	//----- nvinfo : EIATTR_KPARAM_INFO
	.align		4
.L_14:
        /*0028*/ 	.byte	0x04, 0x17
        /*002a*/ 	.short	(.L_16 - .L_15)
.L_15:
        /*002c*/ 	.word	0x00000000
        /*0030*/ 	.short	0x0001
        /*0032*/ 	.short	0x0008
        /*0034*/ 	.byte	0x00, 0xf4, 0x21, 0x00


	//----- nvinfo : EIATTR_KPARAM_INFO
	.align		4
.L_16:
        /*0038*/ 	.byte	0x04, 0x17
        /*003a*/ 	.short	(.L_18 - .L_17)
.L_17:
        /*003c*/ 	.word	0x00000000
        /*0040*/ 	.short	0x0000
        /*0042*/ 	.short	0x0000
        /*0044*/ 	.byte	0x00, 0xf4, 0x21, 0x00


	//----- nvinfo : EIATTR_SPARSE_MMA_MASK
	.align		4
.L_18:
        /*0048*/ 	.byte	0x03, 0x50
        /*004a*/ 	.short	0x0000


	//----- nvinfo : EIATTR_MAXREG_COUNT
	.align		4
        /*004c*/ 	.byte	0x03, 0x1b
        /*004e*/ 	.short	0x00ff


	//----- nvinfo : EIATTR_EXIT_INSTR_OFFSETS
	.align		4
        /*0050*/ 	.byte	0x04, 0x1c
        /*0052*/ 	.short	(.L_20 - .L_19)


	//   ....[0]....
.L_19:
        /*0054*/ 	.word	0x000003b0


	//   ....[1]....
        /*0058*/ 	.word	0x000003d0


	//----- nvinfo : EIATTR_REQNTID
	.align		4
.L_20:
        /*005c*/ 	.byte	0x04, 0x10
        /*005e*/ 	.short	(.L_22 - .L_21)
.L_21:
        /*0060*/ 	.word	0x00000080
        /*0064*/ 	.word	0x00000001
        /*0068*/ 	.word	0x00000001


	//----- nvinfo : EIATTR_CBANK_PARAM_SIZE
	.align		4
.L_22:
        /*006c*/ 	.byte	0x03, 0x19
        /*006e*/ 	.short	0x001c


	//----- nvinfo : EIATTR_PARAM_CBANK
	.align		4
        /*0070*/ 	.byte	0x04, 0x0a
        /*0072*/ 	.short	(.L_24 - .L_23)
	.align		4
.L_23:
        /*0074*/ 	.word	index@(.nv.constant0.triton_poi_fused_convolution_gelu_7)
        /*0078*/ 	.short	0x0210
        /*007a*/ 	.short	0x001c


	//----- nvinfo : EIATTR_SW_WAR
	.align		4
.L_24:
        /*007c*/ 	.byte	0x04, 0x36
        /*007e*/ 	.short	(.L_26 - .L_25)
.L_25:
        /*0080*/ 	.word	0x00000008
.L_26:


//--------------------- .nv.callgraph             --------------------------
	.section	.nv.callgraph,"",@"SHT_CUDA_CALLGRAPH"
	.align	4
	.sectionentsize	8
	.align		4
        /*0000*/ 	.word	0x00000000
	.align		4
        /*0004*/ 	.word	0xffffffff
	.align		4
        /*0008*/ 	.word	0x00000000
	.align		4
        /*000c*/ 	.word	0xfffffffe
	.align		4
        /*0010*/ 	.word	0x00000000
	.align		4
        /*0014*/ 	.word	0xfffffffd
	.align		4
        /*0018*/ 	.word	0x00000000
	.align		4
        /*001c*/ 	.word	0xfffffffc


//--------------------- .nv.constant4             --------------------------
	.section	.nv.constant4,"a",@progbits
	.align	8
	.align		8
.nv.constant4:
        /*0000*/ 	.dword	_$_str


//--------------------- .text.triton_poi_fused_convolution_gelu_7 --------------------------
	.section	.text.triton_poi_fused_convolution_gelu_7,"ax",@progbits
	.align	128
        .global         triton_poi_fused_convolution_gelu_7
        .type           triton_poi_fused_convolution_gelu_7,@function
        .size           triton_poi_fused_convolution_gelu_7,(.L_x_1 - triton_poi_fused_convolution_gelu_7)
        .other          triton_poi_fused_convolution_gelu_7,@"STO_CUDA_ENTRY STV_DEFAULT"
triton_poi_fused_convolution_gelu_7:
.text.triton_poi_fused_convolution_gelu_7:
[----:B------:R-:W0:Y:S02]  /*0000*/  LDC R1, c[0x0][0x28] ;  /* 0x00000a00ff017b82 */ /* 0x000e240000000800 */
[----:B------:R-:W1:Y:S01]  /*0010*/  S2R R0, SR_TID.X ;  /* 0x0000000000007919 */ /* 0x000e620000002100 */
[----:B------:R-:W2:Y:S01]  /*0020*/  LDC.64 R4, c[0x0][0x218] ;  /* 0x00008600ff047b82 */ /* 0x000ea20000000a00 */
[----:B------:R-:W-:Y:S01]  /*0030*/  ULDC.64 UR4, c[0x0][0x208] ;  /* 0x0000820000047ab9 */ /* 0x000fe20000000a00 */
[----:B------:R-:W3:Y:S01]  /*0040*/  S2R R3, SR_CTAID.X ;  /* 0x0000000000037919 */ /* 0x000ee20000002500 */
[----:B------:R-:W-:Y:S01]  /*0050*/  MOV R8, 0x3bac840b ;  /* 0x3bac840b00087802 */ /* 0x000fe20000000f00 */
[----:B------:R-:W-:Y:S01]  /*0060*/  ULDC.64 UR6, c[0x0][0x220] ;  /* 0x0000880000067ab9 */ /* 0x000fe20000000a00 */
[----:B-1----:R-:W-:Y:S02]  /*0070*/  LOP3.LUT R0, R0, 0x7f, RZ, 0xc0, !PT ;  /* 0x0000007f00007812 */ /* 0x002fe400078ec0ff */
[----:B---3--:R-:W-:Y:S02]  /*0080*/  SHF.R.S32.HI R7, RZ, 0x18, R3 ;  /* 0x00000018ff077819 */ /* 0x008fe40000011403 */
[----:B------:R-:W-:-:S02]  /*0090*/  LEA R0, R3, R0, 0x7 ;  /* 0x0000000003007211 */ /* 0x000fc400078e38ff */
[----:B------:R-:W-:Y:S01]  /*00a0*/  SGXT R7, R7, 0x1 ;  /* 0x000000010707781a */ /* 0x000fe20000000200 */
[----:B------:R-:W1:Y:S01]  /*00b0*/  LDC.64 R2, c[0x0][0x210] ;  /* 0x00008400ff027b82 */ /* 0x000e620000000a00 */
[----:B------:R-:W-:Y:S02]  /*00c0*/  ISETP.GE.AND P0, PT, R0, 0x800, PT ;  /* 0x000008000000780c */ /* 0x000fe40003f06270 */
[----:B------:R-:W-:-:S04]  /*00d0*/  LEA.HI R7, R7, R0, RZ, 0x4 ;  /* 0x0000000007077211 */ /* 0x000fc800078f20ff */
[----:B------:R-:W-:-:S04]  /*00e0*/  SHF.R.S32.HI R7, RZ, 0x4, R7 ;  /* 0x00000004ff077819 */ /* 0x000fc80000011407 */
[----:B------:R-:W-:-:S04]  /*00f0*/  LEA.HI R6, R7, R7, RZ, 0x5 ;  /* 0x0000000707067211 */ /* 0x000fc800078f28ff */
[----:B------:R-:W-:-:S05]  /*0100*/  LOP3.LUT R6, R6, 0xffffffe0, RZ, 0xc0, !PT ;  /* 0xffffffe006067812 */ /* 0x000fca00078ec0ff */
[----:B------:R-:W-:-:S04]  /*0110*/  IMAD.IADD R7, R7, 0x1, -R6 ;  /* 0x0000000107077824 */ /* 0x000fc800078e0a06 */
[----:B--2---:R-:W-:Y:S01]  /*0120*/  IMAD.WIDE R4, R7, 0x4, R4 ;  /* 0x0000000407047825 */ /* 0x004fe200078e0204 */
[----:B------:R-:W-:-:S03]  /*0130*/  CS2R R6, SRZ ;  /* 0x0000000000067805 */ /* 0x000fc6000001ff00 */
[----:B-1----:R-:W-:-:S03]  /*0140*/  IMAD.WIDE R2, R0, 0x4, R2 ;  /* 0x0000000400027825 */ /* 0x002fc600078e0202 */
[----:B------:R1:W2:Y:S04]  /*0150*/  @!P0 LDG.E.EL R7, desc[UR4][R4.64] ;  /* 0x0000000404078981 */ /* 0x0002a8000c2e1900 */
[----:B------:R-:W2:Y:S01]  /*0160*/  @!P0 LDG.E R6, desc[UR4][R2.64] ;  /* 0x0000000402068981 */ /* 0x000ea2000c1e1900 */
[----:B-1----:R-:W-:Y:S02]  /*0170*/  IMAD.MOV.U32 R4, RZ, RZ, -0x42f37e9e ;  /* 0xbd0c8162ff047424 */ /* 0x002fe400078e00ff */
[----:B------:R-:W-:Y:S02]  /*0180*/  IMAD.MOV.U32 R5, RZ, RZ, 0x3e1cf906 ;  /* 0x3e1cf906ff057424 */ /* 0x000fe400078e00ff */
[----:B--2---:R-:W-:-:S04]  /*0190*/  FADD R11, R7, R6 ;  /* 0x00000006070b7221 */ /* 0x004fc80000000000 */
[----:B------:R-:W-:-:S04]  /*01a0*/  FMUL R10, R11, 0.70710676908493041992 ;  /* 0x3f3504f30b0a7820 */ /* 0x000fc80000400000 */
[----:B------:R-:W-:-:S05]  /*01b0*/  FADD.FTZ R9, |R10|, -RZ ;  /* 0x800000ff0a097221 */ /* 0x000fca0000010200 */
[----:B------:R-:W-:Y:S01]  /*01c0*/  FSETP.GE.AND P1, PT, R9, 1.0029599666595458984, PT ;  /* 0x3f8060fe0900780b */ /* 0x000fe20003f26000 */
[----:B------:R-:W-:Y:S01]  /*01d0*/  HFMA2.MMA R6, -RZ, RZ, 0.470947265625, -12.46875 ;  /* 0x3789ca3cff067435 */ /* 0x000fe200000001ff */
[----:B------:R-:W-:-:S11]  /*01e0*/  IMAD.MOV.U32 R7, RZ, RZ, -0x460a9f47 ;  /* 0xb9f560b9ff077424 */ /* 0x000fd600078e00ff */
[----:B------:R-:W-:Y:S01]  /*01f0*/  @!P1 MOV R7, 0xba574d20 ;  /* 0xba574d2000079802 */ /* 0x000fe20000000f00 */
[----:B------:R-:W-:Y:S02]  /*0200*/  @!P1 IMAD.MOV.U32 R6, RZ, RZ, 0x38b1e96a ;  /* 0x38b1e96aff069424 */ /* 0x000fe400078e00ff */
[----:B------:R-:W-:Y:S01]  /*0210*/  @!P1 FMUL R9, R10, R10 ;  /* 0x0000000a0a099220 */ /* 0x000fe20000400000 */
[----:B------:R-:W-:-:S03]  /*0220*/  @!P1 MOV R8, 0x3baad5ea ;  /* 0x3baad5ea00089802 */ /* 0x000fc60000000f00 */
[----:B------:R-:W-:Y:S01]  /*0230*/  FFMA.FTZ R7, R9, R6, R7 ;  /* 0x0000000609077223 */ /* 0x000fe20000010007 */
[----:B------:R-:W-:-:S03]  /*0240*/  @!P1 MOV R4, 0xbcdc1be7 ;  /* 0xbcdc1be700049802 */ /* 0x000fc60000000f00 */
[-C--:B------:R-:W-:Y:S01]  /*0250*/  FFMA.FTZ R7, R7, R9.reuse, R8 ;  /* 0x0000000907077223 */ /* 0x080fe20000010008 */
[----:B------:R-:W-:Y:S01]  /*0260*/  @!P1 MOV R5, 0x3de718af ;  /* 0x3de718af00059802 */ /* 0x000fe20000000f00 */
[----:B------:R-:W-:Y:S02]  /*0270*/  IMAD.MOV.U32 R6, RZ, RZ, 0x3f6a937e ;  /* 0x3f6a937eff067424 */ /* 0x000fe400078e00ff */
[-C--:B------:R-:W-:Y:S01]  /*0280*/  FFMA.FTZ R8, R7, R9.reuse, R4 ;  /* 0x0000000907087223 */ /* 0x080fe20000010004 */
[----:B------:R-:W-:Y:S01]  /*0290*/  @!P1 MOV R6, 0xbec093ac ;  /* 0xbec093ac00069802 */ /* 0x000fe20000000f00 */
[----:B------:R-:W-:Y:S02]  /*02a0*/  IMAD.MOV.U32 R4, RZ, RZ, 0x3f20d842 ;  /* 0x3f20d842ff047424 */ /* 0x000fe400078e00ff */
[----:B------:R-:W-:Y:S01]  /*02b0*/  FFMA.FTZ R5, R8, R9, R5 ;  /* 0x0000000908057223 */ /* 0x000fe20000010005 */
[----:B------:R-:W-:-:S03]  /*02c0*/  @!P1 MOV R4, 0x3e0375d3 ;  /* 0x3e0375d300049802 */ /* 0x000fc60000000f00 */
[----:B------:R-:W-:Y:S01]  /*02d0*/  FFMA.FTZ R5, R5, R9, R6 ;  /* 0x0000000905057223 */ /* 0x000fe20000010006 */
[----:B------:R-:W-:-:S03]  /*02e0*/  FSEL R7, -R9, R10, P1 ;  /* 0x0000000a09077208 */ /* 0x000fc60000800100 */
[----:B------:R-:W-:-:S04]  /*02f0*/  FFMA.FTZ R4, R5, R9, R4 ;  /* 0x0000000905047223 */ /* 0x000fc80000010004 */
[----:B------:R-:W-:-:S04]  /*0300*/  FFMA.FTZ R7, R4, R7, R7 ;  /* 0x0000000704077223 */ /* 0x000fc80000010007 */
[----:B------:R-:W1:Y:S01]  /*0310*/  @P1 MUFU.EX2 R4, R7 ;  /* 0x0000000700041308 */ /* 0x000e620000000800 */
[----:B------:R-:W-:Y:S01]  /*0320*/  SHF.R.S32.HI R5, RZ, 0x1f, R0 ;  /* 0x0000001fff057819 */ /* 0x000fe20000011400 */
[----:B------:R-:W-:Y:S01]  /*0330*/  FMUL R6, R11, 0.5 ;  /* 0x3f0000000b067820 */ /* 0x000fe20000400000 */
[----:B------:R2:W-:Y:S01]  /*0340*/  @!P0 STG.E desc[UR4][R2.64], R11 ;  /* 0x0000000b02008986 */ /* 0x0005e2000c101904 */
[----:B-1----:R-:W-:-:S05]  /*0350*/  @P1 FADD R4, -R4, 1 ;  /* 0x3f80000004041421 */ /* 0x002fca0000000100 */
[----:B------:R-:W-:Y:S02]  /*0360*/  @P1 LOP3.LUT R7, R4, 0x80000000, R10, 0xf8, !PT ;  /* 0x8000000004071812 */ /* 0x000fe400078ef80a */
[----:B------:R-:W-:-:S03]  /*0370*/  LEA R4, P1, R0, UR6, 0x2 ;  /* 0x0000000600047c11 */ /* 0x000fc6000f8210ff */
[----:B------:R-:W-:Y:S01]  /*0380*/  FADD R9, R7, 1 ;  /* 0x3f80000007097421 */ /* 0x000fe20000000000 */
[----:B------:R-:W-:-:S03]  /*0390*/  LEA.HI.X R5, R0, UR7, R5, 0x2, P1 ;  /* 0x0000000700057c11 */ /* 0x000fc600088f1405 */
[----:B------:R-:W-:Y:S01]  /*03a0*/  FMUL R9, R6, R9 ;  /* 0x0000000906097220 */ /* 0x000fe20000400000 */
[----:B--2---:R-:W-:Y:S06]  /*03b0*/  @P0 EXIT ;  /* 0x000000000000094d */ /* 0x004fec0003800000 */
[----:B------:R-:W-:Y:S01]  /*03c0*/  STG.E desc[UR4][R4.64], R9 ;  /* 0x0000000904007986 */ /* 0x000fe2000c101904 */
[----:B------:R-:W-:Y:S05]  /*03d0*/  EXIT ;  /* 0x000000000000794d */ /* 0x000fea0003800000 */
.L_x_0:
[----:B------:R-:W-:-:S00]  /*03e0*/  BRA `(.L_x_0) ;  /* 0xfffffffc00fc7947 */ /* 0x000fc0000383ffff */
[----:B------:R-:W-:-:S00]  /*03f0*/  NOP ;  /* 0x0000000000007918 */ /* 0x000fc00000000000 */
        /* <DEDUP_REMOVED lines=8> */
.L_x_1:


//--------------------- .nv.global.init           --------------------------
	.section	.nv.global.init,"aw",@progbits
.nv.global.init:
	.type		_$_str,@object
	.size		_$_str,(.L_0 - _$_str)
_$_str:
        /*0000*/ 	.byte	0x5f, 0x5f, 0x43, 0x55, 0x44, 0x41, 0x5f, 0x46, 0x54, 0x5a, 0x00
.L_0:


//--------------------- .nv.constant0.triton_poi_fused_convolution_gelu_7 --------------------------
	.section	.nv.constant0.triton_poi_fused_convolution_gelu_7,"a",@progbits
	.sectionflags	@""
	.align	4
.nv.constant0.triton_poi_fused_convolution_gelu_7:
	.zero		556
